	.headerflags	@"EF_CUDA_TEXMODE_UNIFIED EF_CUDA_64BIT_ADDRESS EF_CUDA_ACCELERATORS EF_CUDA_SM90 EF_CUDA_VIRTUAL_SM(EF_CUDA_SM90)"
	.elftype	@"ET_EXEC"


//--------------------- .nv.info                  --------------------------
	.section	.nv.info,"",@"SHT_CUDA_INFO"
	.align	4


	//----- nvinfo : EIATTR_REGCOUNT
	.align		4
        /*0000*/ 	.byte	0x04, 0x2f
        /*0002*/ 	.short	(.L_1 - .L_0)
	.align		4
.L_0:
        /*0004*/ 	.word	index@(triton_poi_fused__to_copy_arange_clamp_mul_sub_36)
        /*0008*/ 	.word	0x0000000a


	//----- nvinfo : EIATTR_MIN_STACK_SIZE
	.align		4
.L_1:
        /*000c*/ 	.byte	0x04, 0x12
        /*000e*/ 	.short	(.L_3 - .L_2)
	.align		4
.L_2:
        /*0010*/ 	.word	index@(triton_poi_fused__to_copy_arange_clamp_mul_sub_36)
        /*0014*/ 	.word	0x00000000


	//----- nvinfo : EIATTR_FRAME_SIZE
	.align		4
.L_3:
        /*0018*/ 	.byte	0x04, 0x11
        /*001a*/ 	.short	(.L_5 - .L_4)
	.align		4
.L_4:
        /*001c*/ 	.word	index@(triton_poi_fused__to_copy_arange_clamp_mul_sub_36)
        /*0020*/ 	.word	0x00000000


	//----- nvinfo : EIATTR_MIN_STACK_SIZE
	.align		4
.L_5:
        /*0024*/ 	.byte	0x04, 0x12
        /*0026*/ 	.short	(.L_7 - .L_6)
	.align		4
.L_6:
        /*0028*/ 	.word	index@(triton_poi_fused__to_copy_arange_clamp_mul_sub_36)
        /*002c*/ 	.word	0x00000000
.L_7:


//--------------------- .nv.info.triton_poi_fused__to_copy_arange_clamp_mul_sub_36 --------------------------
	.section	.nv.info.triton_poi_fused__to_copy_arange_clamp_mul_sub_36,"",@"SHT_CUDA_INFO"
	.sectionflags	@""
	.align	4


	//----- nvinfo : EIATTR_CUDA_API_VERSION
	.align		4
        /*0000*/ 	.byte	0x04, 0x37
        /*0002*/ 	.short	(.L_9 - .L_8)
.L_8:
        /*0004*/ 	.word	0x0000007c


	//----- nvinfo : EIATTR_KPARAM_INFO
	.align		4
.L_9:
        /*0008*/ 	.byte	0x04, 0x17
        /*000a*/ 	.short	(.L_11 - .L_10)
.L_10:
        /*000c*/ 	.word	0x00000000
        /*0010*/ 	.short	0x0001
        /*0012*/ 	.short	0x0008
        /*0014*/ 	.byte	0x00, 0xf0, 0x11, 0x00


	//----- nvinfo : EIATTR_KPARAM_INFO
	.align		4
.L_11:
        /*0018*/ 	.byte	0x04, 0x17
        /*001a*/ 	.short	(.L_13 - .L_12)
.L_12:
        /*001c*/ 	.word	0x00000000
        /*0020*/ 	.short	0x0000
        /*0022*/ 	.short	0x0000
        /*0024*/ 	.byte	0x00, 0xf4, 0x21, 0x00


	//----- nvinfo : EIATTR_SPARSE_MMA_MASK
	.align		4
.L_13:
        /*0028*/ 	.byte	0x03, 0x50
        /*002a*/ 	.short	0x0000


	//----- nvinfo : EIATTR_MAXREG_COUNT
	.align		4
        /*002c*/ 	.byte	0x03, 0x1b
        /*002e*/ 	.short	0x00ff


	//----- nvinfo : EIATTR_EXIT_INSTR_OFFSETS
	.align		4
        /*0030*/ 	.byte	0x04, 0x1c
        /*0032*/ 	.short	(.L_15 - .L_14)


	//   ....[0]....
.L_14:
        /*0034*/ 	.word	0x000000f0


	//   ....[1]....
        /*0038*/ 	.word	0x00000120


	//----- nvinfo : EIATTR_REQNTID
	.align		4
.L_15:
        /*003c*/ 	.byte	0x04, 0x10
        /*003e*/ 	.short	(.L_17 - .L_16)
.L_16:
        /*0040*/ 	.word	0x00000020
        /*0044*/ 	.word	0x00000001
        /*0048*/ 	.word	0x00000001


	//----- nvinfo : EIATTR_CBANK_PARAM_SIZE
	.align		4
.L_17:
        /*004c*/ 	.byte	0x03, 0x19
        /*004e*/ 	.short	0x000c


	//----- nvinfo : EIATTR_PARAM_CBANK
	.align		4
        /*0050*/ 	.byte	0x04, 0x0a
        /*0052*/ 	.short	(.L_19 - .L_18)
	.align		4
.L_18:
        /*0054*/ 	.word	index@(.nv.constant0.triton_poi_fused__to_copy_arange_clamp_mul_sub_36)
        /*0058*/ 	.short	0x0210
        /*005a*/ 	.short	0x000c


	//----- nvinfo : EIATTR_SW_WAR
	.align		4
.L_19:
        /*005c*/ 	.byte	0x04, 0x36
        /*005e*/ 	.short	(.L_21 - .L_20)
.L_20:
        /*0060*/ 	.word	0x00000008
.L_21:


//--------------------- .nv.callgraph             --------------------------
	.section	.nv.callgraph,"",@"SHT_CUDA_CALLGRAPH"
	.align	4
	.sectionentsize	8
	.align		4
        /*0000*/ 	.word	0x00000000
	.align		4
        /*0004*/ 	.word	0xffffffff
	.align		4
        /*0008*/ 	.word	0x00000000
	.align		4
        /*000c*/ 	.word	0xfffffffe
	.align		4
        /*0010*/ 	.word	0x00000000
	.align		4
        /*0014*/ 	.word	0xfffffffd
	.align		4
        /*0018*/ 	.word	0x00000000
	.align		4
        /*001c*/ 	.word	0xfffffffc


//--------------------- .text.triton_poi_fused__to_copy_arange_clamp_mul_sub_36 --------------------------
	.section	.text.triton_poi_fused__to_copy_arange_clamp_mul_sub_36,"ax",@progbits
	.align	128
        .global         triton_poi_fused__to_copy_arange_clamp_mul_sub_36
        .type           triton_poi_fused__to_copy_arange_clamp_mul_sub_36,@function
        .size           triton_poi_fused__to_copy_arange_clamp_mul_sub_36,(.L_x_1 - triton_poi_fused__to_copy_arange_clamp_mul_sub_36)
        .other          triton_poi_fused__to_copy_arange_clamp_mul_sub_36,@"STO_CUDA_ENTRY STV_DEFAULT"
triton_poi_fused__to_copy_arange_clamp_mul_sub_36:
.text.triton_poi_fused__to_copy_arange_clamp_mul_sub_36:
[----:B------:R-:W0:Y:S02]  /*0000*/  LDC R1, c[0x0][0x28] ;  /* 0x00000a00ff017b82 */ /* 0x000e240000000800 */
[----:B------:R-:W1:Y:S01]  /*0010*/  S2R R6, SR_TID.X ;  /* 0x0000000000067919 */ /* 0x000e620000002100 */
[----:B------:R-:W2:Y:S01]  /*0020*/  LDC.64 R2, c[0x0][0x210] ;  /* 0x00008400ff027b82 */ /* 0x000ea20000000a00 */
[----:B------:R-:W3:Y:S01]  /*0030*/  S2R R5, SR_CTAID.X ;  /* 0x0000000000057919 */ /* 0x000ee20000002500 */
[C---:B-1----:R-:W-:Y:S02]  /*0040*/  LOP3.LUT R0, R6.reuse, 0xf, RZ, 0xc0, !PT ;  /* 0x0000000f06007812 */ /* 0x042fe400078ec0ff */
[----:B------:R-:W-:-:S03]  /*0050*/  LOP3.LUT P0, RZ, R6, 0x10, RZ, 0xc0, !PT ;  /* 0x0000001006ff7812 */ /* 0x000fc6000780c0ff */
[----:B---3--:R-:W-:-:S04]  /*0060*/  IMAD R5, R5, 0x10, R0 ;  /* 0x0000001005057824 */ /* 0x008fc800078e0200 */
[C---:B--2---:R-:W-:Y:S01]  /*0070*/  IMAD.WIDE R2, R5.reuse, 0x4, R2 ;  /* 0x0000000405027825 */ /* 0x044fe200078e0202 */
[----:B------:R-:W-:Y:S02]  /*0080*/  I2FP.F32.S32 R0, R5 ;  /* 0x0000000500007245 */ /* 0x000fe40000201400 */
[----:B------:R-:W-:-:S03]  /*0090*/  ISETP.LT.AND P0, PT, R5, 0x10, !P0 ;  /* 0x000000100500780c */ /* 0x000fc60004701270 */
[----:B------:R-:W-:-:S05]  /*00a0*/  FMUL R0, R0, 0.46666666865348815918 ;  /* 0x3eeeeeef00007820 */ /* 0x000fca0000400000 */
[----:B------:R-:W-:-:S04]  /*00b0*/  FMNMX R0, RZ, R0, !PT ;  /* 0x00000000ff007209 */ /* 0x000fc80007800000 */
[----:B------:R-:W1:Y:S02]  /*00c0*/  F2I.TRUNC.NTZ R4, R0 ;  /* 0x0000000000047305 */ /* 0x000e64000020f100 */
[----:B-1----:R-:W-:-:S05]  /*00d0*/  I2FP.F32.S32 R7, R4 ;  /* 0x0000000400077245 */ /* 0x002fca0000201400 */
[----:B------:R-:W-:Y:S01]  /*00e0*/  FADD.SAT R7, R0, -R7 ;  /* 0x8000000700077221 */ /* 0x000fe20000002000 */
[----:B------:R-:W-:Y:S06]  /*00f0*/  @!P0 EXIT ;  /* 0x000000000000894d */ /* 0x000fec0003800000 */
[----:B------:R-:W-:Y:S02]  /*0100*/  ULDC.64 UR4, c[0x0][0x208] ;  /* 0x0000820000047ab9 */ /* 0x000fe40000000a00 */
[----:B------:R-:W-:Y:S01]  /*0110*/  STG.E desc[UR4][R2.64], R7 ;  /* 0x0000000702007986 */ /* 0x000fe2000c101904 */
[----:B------:R-:W-:Y:S05]  /*0120*/  EXIT ;  /* 0x000000000000794d */ /* 0x000fea0003800000 */
.L_x_0:
[----:B------:R-:W-:-:S00]  /*0130*/  BRA `(.L_x_0) ;  /* 0xfffffffc00fc7947 */ /* 0x000fc0000383ffff */
[----:B------:R-:W-:-:S00]  /*0140*/  NOP ;  /* 0x0000000000007918 */ /* 0x000fc00000000000 */
        /* <DEDUP_REMOVED lines=11> */
.L_x_1:


//--------------------- .nv.constant0.triton_poi_fused__to_copy_arange_clamp_mul_sub_36 --------------------------
	.section	.nv.constant0.triton_poi_fused__to_copy_arange_clamp_mul_sub_36,"a",@progbits
	.sectionflags	@""
	.align	4
.nv.constant0.triton_poi_fused__to_copy_arange_clamp_mul_sub_36:
	.zero		540
